//
// Generated by NVIDIA NVVM Compiler
//
// Compiler Build ID: CL-36424714
// Cuda compilation tools, release 13.0, V13.0.88
// Based on NVVM 20.0.0
//

.version 9.0
.target sm_100
.address_size 64

	// .globl	_Z8fill_onePim
// _ZZ10perfix_sumPimE5cache has been demoted

.visible .entry _Z8fill_onePim(
	.param .u64 .ptr .align 1 _Z8fill_onePim_param_0,
	.param .u64 _Z8fill_onePim_param_1
)
{
	.reg .pred 	%p<2>;
	.reg .b32 	%r<6>;
	.reg .b64 	%rd<7>;

	ld.param.u64 	%rd2, [_Z8fill_onePim_param_0];
	ld.param.u64 	%rd3, [_Z8fill_onePim_param_1];
	mov.u32 	%r1, %ctaid.x;
	mov.u32 	%r2, %ntid.x;
	mov.u32 	%r3, %tid.x;
	mad.lo.s32 	%r4, %r1, %r2, %r3;
	cvt.u64.u32 	%rd1, %r4;
	setp.le.u64 	%p1, %rd3, %rd1;
	@%p1 bra 	$L__BB0_2;
	cvta.to.global.u64 	%rd4, %rd2;
	shl.b64 	%rd5, %rd1, 2;
	add.s64 	%rd6, %rd4, %rd5;
	mov.b32 	%r5, 1;
	st.global.u32 	[%rd6], %r5;
$L__BB0_2:
	ret;

}
	// .globl	_Z10perfix_sumPim
.visible .entry _Z10perfix_sumPim(
	.param .u64 .ptr .align 1 _Z10perfix_sumPim_param_0,
	.param .u64 _Z10perfix_sumPim_param_1
)
{
	.reg .pred 	%p<4>;
	.reg .b32 	%r<19>;
	.reg .b64 	%rd<12>;
	// demoted variable
	.shared .align 4 .b8 _ZZ10perfix_sumPimE5cache[4096];
	ld.param.u64 	%rd6, [_Z10perfix_sumPim_param_0];
	ld.param.u64 	%rd7, [_Z10perfix_sumPim_param_1];
	mov.u32 	%r6, %ctaid.x;
	mov.u32 	%r7, %ntid.x;
	mov.u32 	%r1, %tid.x;
	mad.lo.s32 	%r8, %r6, %r7, %r1;
	cvt.u64.u32 	%rd1, %r8;
	setp.le.u64 	%p1, %rd7, %rd1;
	@%p1 bra 	$L__BB1_5;
	cvta.to.global.u64 	%rd8, %rd6;
	shl.b64 	%rd9, %rd1, 2;
	add.s64 	%rd2, %rd8, %rd9;
	ld.global.u32 	%r18, [%rd2];
	shl.b32 	%r9, %r1, 2;
	mov.u32 	%r10, _ZZ10perfix_sumPimE5cache;
	add.s32 	%r3, %r10, %r9;
	st.shared.u32 	[%r3], %r18;
	setp.eq.s32 	%p2, %r1, 0;
	@%p2 bra 	$L__BB1_4;
	cvt.u64.u32 	%rd3, %r1;
	mov.b64 	%rd11, 1;
$L__BB1_3:
	bar.sync 	0;
	cvt.u32.u64 	%r11, %rd11;
	sub.s32 	%r12, %r1, %r11;
	shl.b32 	%r13, %r12, 2;
	add.s32 	%r15, %r10, %r13;
	ld.shared.u32 	%r16, [%r15];
	ld.shared.u32 	%r17, [%r3];
	add.s32 	%r18, %r17, %r16;
	st.shared.u32 	[%r3], %r18;
	shl.b64 	%rd11, %rd11, 1;
	setp.le.u64 	%p3, %rd11, %rd3;
	@%p3 bra 	$L__BB1_3;
$L__BB1_4:
	st.global.u32 	[%rd2], %r18;
$L__BB1_5:
	ret;

}


// ===== COMPILED SASS (sm_100) =====

	.target	sm_100

	.elftype	@"ET_EXEC"


//--------------------- .note.nv.tkinfo           --------------------------
	.section	.note.nv.tkinfo,"",@"SHT_NOTE"
	.sectionflags	@"SHF_NOTE_NV_TKINFO"
	.tkinfo
        /*0018*/ 	.word	0x00000002
        /*0030*/ 	.string	""
        /*0030*/ 	.string	"ptxas"
        /*0030*/ 	.string	"Cuda compilation tools, release 13.0, V13.0.88"
        /*0030*/ 	.string	"Build cuda_13.0.r13.0/compiler.36424714_0"
        /*0030*/ 	.string	"-arch sm_100 -m 64 "



//--------------------- .note.nv.cuinfo           --------------------------
	.section	.note.nv.cuinfo,"",@"SHT_NOTE"
	.sectionflags	@"SHF_NOTE_NV_CUINFO"
        /*0018*/ 	.short	0x0002
        /*001a*/ 	.short	0x0064
        /*001c*/ 	.short	0x0082
	.zero		2


//--------------------- .nv.info                  --------------------------
	.section	.nv.info,"",@"SHT_CUDA_INFO"
	.align	4


	//----- nvinfo : EIATTR_REGCOUNT
	.align		4
        /*0000*/ 	.byte	0x04, 0x2f
        /*0002*/ 	.short	(.L_1 - .L_0)
	.align		4
.L_0:
        /*0004*/ 	.word	index@(_Z8fill_onePim)
        /*0008*/ 	.word	0x00000008


	//----- nvinfo : EIATTR_FRAME_SIZE
	.align		4
.L_1:
        /*000c*/ 	.byte	0x04, 0x11
        /*000e*/ 	.short	(.L_3 - .L_2)
	.align		4
.L_2:
        /*0010*/ 	.word	index@(_Z8fill_onePim)
        /*0014*/ 	.word	0x00000000


	//----- nvinfo : EIATTR_REGCOUNT
	.align		4
.L_3:
        /*0018*/ 	.byte	0x04, 0x2f
        /*001a*/ 	.short	(.L_5 - .L_4)
	.align		4
.L_4:
        /*001c*/ 	.word	index@(_Z10perfix_sumPim)
        /*0020*/ 	.word	0x0000000c


	//----- nvinfo : EIATTR_FRAME_SIZE
	.align		4
.L_5:
        /*0024*/ 	.byte	0x04, 0x11
        /*0026*/ 	.short	(.L_7 - .L_6)
	.align		4
.L_6:
        /*0028*/ 	.word	index@(_Z10perfix_sumPim)
        /*002c*/ 	.word	0x00000000


	//----- nvinfo : EIATTR_MIN_STACK_SIZE
	.align		4
.L_7:
        /*0030*/ 	.byte	0x04, 0x12
        /*0032*/ 	.short	(.L_9 - .L_8)
	.align		4
.L_8:
        /*0034*/ 	.word	index@(_Z10perfix_sumPim)
        /*0038*/ 	.word	0x00000000


	//----- nvinfo : EIATTR_MIN_STACK_SIZE
	.align		4
.L_9:
        /*003c*/ 	.byte	0x04, 0x12
        /*003e*/ 	.short	(.L_11 - .L_10)
	.align		4
.L_10:
        /*0040*/ 	.word	index@(_Z8fill_onePim)
        /*0044*/ 	.word	0x00000000
.L_11:


//--------------------- .nv.compat                --------------------------
	.section	.nv.compat,"",@"SHT_CUDA_COMPAT_INFO"
	.align	4
        /*0000*/ 	.byte	0x02, 0x09, 0x00, 0x00, 0x02, 0x02, 0x01, 0x00, 0x02, 0x05, 0x05, 0x00, 0x03, 0x07, 0x01, 0x01
        /*0010*/ 	.byte	0x02, 0x03, 0x00, 0x00, 0x02, 0x06, 0x01, 0x00, 0x04, 0x0b, 0x08, 0x00, 0x09, 0x00, 0x00, 0x00
        /*0020*/ 	.byte	0x00, 0x00, 0x00, 0x00


//--------------------- .nv.info._Z10perfix_sumPim --------------------------
	.section	.nv.info._Z10perfix_sumPim,"",@"SHT_CUDA_INFO"
	.sectionflags	@""
	.align	4


	//----- nvinfo : EIATTR_CUDA_API_VERSION
	.align		4
        /*0000*/ 	.byte	0x04, 0x37
        /*0002*/ 	.short	(.L_13 - .L_12)
.L_12:
        /*0004*/ 	.word	0x00000082


	//----- nvinfo : EIATTR_KPARAM_INFO
	.align		4
.L_13:
        /*0008*/ 	.byte	0x04, 0x17
        /*000a*/ 	.short	(.L_15 - .L_14)
.L_14:
        /*000c*/ 	.word	0x00000000
        /*0010*/ 	.short	0x0001
        /*0012*/ 	.short	0x0008
        /*0014*/ 	.byte	0x00, 0xf0, 0x21, 0x00


	//----- nvinfo : EIATTR_KPARAM_INFO
	.align		4
.L_15:
        /*0018*/ 	.byte	0x04, 0x17
        /*001a*/ 	.short	(.L_17 - .L_16)
.L_16:
        /*001c*/ 	.word	0x00000000
        /*0020*/ 	.short	0x0000
        /*0022*/ 	.short	0x0000
        /*0024*/ 	.byte	0x00, 0xf5, 0x21, 0x00


	//----- nvinfo : EIATTR_SPARSE_MMA_MASK
	.align		4
.L_17:
        /*0028*/ 	.byte	0x03, 0x50
        /*002a*/ 	.short	0x0000


	//----- nvinfo : EIATTR_MAXREG_COUNT
	.align		4
        /*002c*/ 	.byte	0x03, 0x1b
        /*002e*/ 	.short	0x00ff


	//----- nvinfo : EIATTR_NUM_BARRIERS
	.align		4
        /*0030*/ 	.byte	0x02, 0x4c
        /*0032*/ 	.byte	0x01
	.zero		1


	//----- nvinfo : EIATTR_MERCURY_ISA_VERSION
	.align		4
        /*0034*/ 	.byte	0x03, 0x5f
        /*0036*/ 	.short	0x0101


	//----- nvinfo : EIATTR_VRC_CTA_INIT_COUNT
	.align		4
        /*0038*/ 	.byte	0x02, 0x4a
	.zero		1
	.zero		1


	//----- nvinfo : EIATTR_EXIT_INSTR_OFFSETS
	.align		4
        /*003c*/ 	.byte	0x04, 0x1c
        /*003e*/ 	.short	(.L_19 - .L_18)


	//   ....[0]....
.L_18:
        /*0040*/ 	.word	0x00000080


	//   ....[1]....
        /*0044*/ 	.word	0x00000250


	//----- nvinfo : EIATTR_CRS_STACK_SIZE
	.align		4
.L_19:
        /*0048*/ 	.byte	0x04, 0x1e
        /*004a*/ 	.short	(.L_21 - .L_20)
.L_20:
        /*004c*/ 	.word	0x00000000


	//----- nvinfo : EIATTR_CBANK_PARAM_SIZE
	.align		4
.L_21:
        /*0050*/ 	.byte	0x03, 0x19
        /*0052*/ 	.short	0x0010


	//----- nvinfo : EIATTR_PARAM_CBANK
	.align		4
        /*0054*/ 	.byte	0x04, 0x0a
        /*0056*/ 	.short	(.L_23 - .L_22)
	.align		4
.L_22:
        /*0058*/ 	.word	index@(.nv.constant0._Z10perfix_sumPim)
        /*005c*/ 	.short	0x0380
        /*005e*/ 	.short	0x0010


	//----- nvinfo : EIATTR_SW_WAR
	.align		4
.L_23:
        /*0060*/ 	.byte	0x04, 0x36
        /*0062*/ 	.short	(.L_25 - .L_24)
.L_24:
        /*0064*/ 	.word	0x00000008
.L_25:


//--------------------- .nv.info._Z8fill_onePim   --------------------------
	.section	.nv.info._Z8fill_onePim,"",@"SHT_CUDA_INFO"
	.sectionflags	@""
	.align	4


	//----- nvinfo : EIATTR_CUDA_API_VERSION
	.align		4
        /*0000*/ 	.byte	0x04, 0x37
        /*0002*/ 	.short	(.L_27 - .L_26)
.L_26:
        /*0004*/ 	.word	0x00000082


	//----- nvinfo : EIATTR_KPARAM_INFO
	.align		4
.L_27:
        /*0008*/ 	.byte	0x04, 0x17
        /*000a*/ 	.short	(.L_29 - .L_28)
.L_28:
        /*000c*/ 	.word	0x00000000
        /*0010*/ 	.short	0x0001
        /*0012*/ 	.short	0x0008
        /*0014*/ 	.byte	0x00, 0xf0, 0x21, 0x00


	//----- nvinfo : EIATTR_KPARAM_INFO
	.align		4
.L_29:
        /*0018*/ 	.byte	0x04, 0x17
        /*001a*/ 	.short	(.L_31 - .L_30)
.L_30:
        /*001c*/ 	.word	0x00000000
        /*0020*/ 	.short	0x0000
        /*0022*/ 	.short	0x0000
        /*0024*/ 	.byte	0x00, 0xf5, 0x21, 0x00


	//----- nvinfo : EIATTR_SPARSE_MMA_MASK
	.align		4
.L_31:
        /*0028*/ 	.byte	0x03, 0x50
        /*002a*/ 	.short	0x0000


	//----- nvinfo : EIATTR_MAXREG_COUNT
	.align		4
        /*002c*/ 	.byte	0x03, 0x1b
        /*002e*/ 	.short	0x00ff


	//----- nvinfo : EIATTR_MERCURY_ISA_VERSION
	.align		4
        /*0030*/ 	.byte	0x03, 0x5f
        /*0032*/ 	.short	0x0101


	//----- nvinfo : EIATTR_VRC_CTA_INIT_COUNT
	.align		4
        /*0034*/ 	.byte	0x02, 0x4a
	.zero		1
	.zero		1


	//----- nvinfo : EIATTR_EXIT_INSTR_OFFSETS
	.align		4
        /*0038*/ 	.byte	0x04, 0x1c
        /*003a*/ 	.short	(.L_33 - .L_32)


	//   ....[0]....
.L_32:
        /*003c*/ 	.word	0x00000080


	//   ....[1]....
        /*0040*/ 	.word	0x000000f0


	//----- nvinfo : EIATTR_CBANK_PARAM_SIZE
	.align		4
.L_33:
        /*0044*/ 	.byte	0x03, 0x19
        /*0046*/ 	.short	0x0010


	//----- nvinfo : EIATTR_PARAM_CBANK
	.align		4
        /*0048*/ 	.byte	0x04, 0x0a
        /*004a*/ 	.short	(.L_35 - .L_34)
	.align		4
.L_34:
        /*004c*/ 	.word	index@(.nv.constant0._Z8fill_onePim)
        /*0050*/ 	.short	0x0380
        /*0052*/ 	.short	0x0010


	//----- nvinfo : EIATTR_SW_WAR
	.align		4
.L_35:
        /*0054*/ 	.byte	0x04, 0x36
        /*0056*/ 	.short	(.L_37 - .L_36)
.L_36:
        /*0058*/ 	.word	0x00000008
.L_37:


//--------------------- .nv.callgraph             --------------------------
	.section	.nv.callgraph,"",@"SHT_CUDA_CALLGRAPH"
	.align	4
	.sectionentsize	8
	.align		4
        /*0000*/ 	.word	0x00000000
	.align		4
        /*0004*/ 	.word	0xffffffff
	.align		4
        /*0008*/ 	.word	0x00000000
	.align		4
        /*000c*/ 	.word	0xfffffffe
	.align		4
        /*0010*/ 	.word	0x00000000
	.align		4
        /*0014*/ 	.word	0xfffffffd
	.align		4
        /*0018*/ 	.word	0x00000000
	.align		4
        /*001c*/ 	.word	0xfffffffc


//--------------------- .text._Z10perfix_sumPim   --------------------------
	.section	.text._Z10perfix_sumPim,"ax",@progbits
	.align	128
        .global         _Z10perfix_sumPim
        .type           _Z10perfix_sumPim,@function
        .size           _Z10perfix_sumPim,(.L_x_4 - _Z10perfix_sumPim)
        .other          _Z10perfix_sumPim,@"STO_CUDA_ENTRY STV_DEFAULT"
_Z10perfix_sumPim:
.text._Z10perfix_sumPim:
[----:B------:R-:W-:Y:S01]  /*0000*/  LDC R1, c[0x0][0x37c] ;  /* 0x0000df00ff017b82 */ /* 0x000fe20000000800 */
[----:B------:R-:W0:Y:S07]  /*0010*/  S2R R7, SR_TID.X ;  /* 0x0000000000077919 */ /* 0x000e2e0000002100 */
[----:B------:R-:W0:Y:S01]  /*0020*/  S2UR UR4, SR_CTAID.X ;  /* 0x00000000000479c3 */ /* 0x000e220000002500 */
[----:B------:R-:W1:Y:S07]  /*0030*/  LDCU.64 UR6, c[0x0][0x388] ;  /* 0x00007100ff0677ac */ /* 0x000e6e0008000a00 */
[----:B------:R-:W0:Y:S02]  /*0040*/  LDC R0, c[0x0][0x360] ;  /* 0x0000d800ff007b82 */ /* 0x000e240000000800 */
[----:B0-----:R-:W-:-:S05]  /*0050*/  IMAD R0, R0, UR4, R7 ;  /* 0x0000000400007c24 */ /* 0x001fca000f8e0207 */
[----:B-1----:R-:W-:-:S04]  /*0060*/  ISETP.GE.U32.AND P0, PT, R0, UR6, PT ;  /* 0x0000000600007c0c */ /* 0x002fc8000bf06070 */
[----:B------:R-:W-:-:S13]  /*0070*/  ISETP.GE.U32.AND.EX P0, PT, RZ, UR7, PT, P0 ;  /* 0x00000007ff007c0c */ /* 0x000fda000bf06100 */
[----:B------:R-:W-:Y:S05]  /*0080*/  @P0 EXIT ;  /* 0x000000000000094d */ /* 0x000fea0003800000 */
[----:B------:R-:W0:Y:S01]  /*0090*/  LDCU.64 UR4, c[0x0][0x380] ;  /* 0x00007000ff0477ac */ /* 0x000e220008000a00 */
[----:B------:R-:W1:Y:S01]  /*00a0*/  LDCU.64 UR6, c[0x0][0x358] ;  /* 0x00006b00ff0677ac */ /* 0x000e620008000a00 */
[----:B0-----:R-:W-:-:S04]  /*00b0*/  LEA R2, P0, R0, UR4, 0x2 ;  /* 0x0000000400027c11 */ /* 0x001fc8000f8010ff */
[----:B------:R-:W-:-:S05]  /*00c0*/  LEA.HI.X R3, R0, UR5, RZ, 0x2, P0 ;  /* 0x0000000500037c11 */ /* 0x000fca00080f14ff */
[----:B-1----:R-:W2:Y:S01]  /*00d0*/  LDG.E R5, desc[UR6][R2.64] ;  /* 0x0000000602057981 */ /* 0x002ea2000c1e1900 */
[----:B------:R-:W0:Y:S01]  /*00e0*/  S2UR UR5, SR_CgaCtaId ;  /* 0x00000000000579c3 */ /* 0x000e220000008800 */
[----:B------:R-:W-:Y:S01]  /*00f0*/  UMOV UR4, 0x400 ;  /* 0x0000040000047882 */ /* 0x000fe20000000000 */
[----:B------:R-:W-:Y:S01]  /*0100*/  ISETP.NE.AND P0, PT, R7, RZ, PT ;  /* 0x000000ff0700720c */ /* 0x000fe20003f05270 */
[----:B0-----:R-:W-:-:S06]  /*0110*/  ULEA UR4, UR5, UR4, 0x18 ;  /* 0x0000000405047291 */ /* 0x001fcc000f8ec0ff */
[----:B------:R-:W-:-:S05]  /*0120*/  LEA R0, R7, UR4, 0x2 ;  /* 0x0000000407007c11 */ /* 0x000fca000f8e10ff */
[----:B--2---:R0:W-:Y:S01]  /*0130*/  STS [R0], R5 ;  /* 0x0000000500007388 */ /* 0x0041e20000000800 */
[----:B------:R-:W-:Y:S05]  /*0140*/  @!P0 BRA `(.L_x_0) ;  /* 0x00000000003c8947 */ /* 0x000fea0003800000 */
[----:B------:R-:W-:Y:S02]  /*0150*/  IMAD.MOV.U32 R6, RZ, RZ, 0x1 ;  /* 0x00000001ff067424 */ /* 0x000fe400078e00ff */
[----:B------:R-:W-:-:S07]  /*0160*/  IMAD.MOV.U32 R9, RZ, RZ, RZ ;  /* 0x000000ffff097224 */ /* 0x000fce00078e00ff */
.L_x_1:
[----:B------:R-:W-:Y:S05]  /*0170*/  WARPSYNC.ALL ;  /* 0x0000000000007948 */ /* 0x000fea0003800000 */
[----:B------:R-:W-:Y:S01]  /*0180*/  BAR.SYNC.DEFER_BLOCKING 0x0 ;  /* 0x0000000000007b1d */ /* 0x000fe20000010000 */
[----:B------:R-:W-:Y:S01]  /*0190*/  IMAD.IADD R4, R7, 0x1, -R6 ;  /* 0x0000000107047824 */ /* 0x000fe200078e0a06 */
[C---:B------:R-:W-:Y:S01]  /*01a0*/  SHF.L.U64.HI R9, R6.reuse, 0x1, R9 ;  /* 0x0000000106097819 */ /* 0x040fe20000010209 */
[----:B------:R-:W-:-:S03]  /*01b0*/  IMAD.SHL.U32 R6, R6, 0x2, RZ ;  /* 0x0000000206067824 */ /* 0x000fc600078e00ff */
[----:B------:R-:W-:Y:S02]  /*01c0*/  LEA R4, R4, UR4, 0x2 ;  /* 0x0000000404047c11 */ /* 0x000fe4000f8e10ff */
[----:B------:R-:W-:-:S04]  /*01d0*/  ISETP.GT.U32.AND P0, PT, R6, R7, PT ;  /* 0x000000070600720c */ /* 0x000fc80003f04070 */
[----:B------:R-:W-:Y:S01]  /*01e0*/  ISETP.GT.U32.AND.EX P0, PT, R9, RZ, PT, P0 ;  /* 0x000000ff0900720c */ /* 0x000fe20003f04100 */
[----:B------:R-:W-:Y:S04]  /*01f0*/  LDS R4, [R4] ;  /* 0x0000000004047984 */ /* 0x000fe80000000800 */
[----:B01----:R-:W0:Y:S02]  /*0200*/  LDS R5, [R0] ;  /* 0x0000000000057984 */ /* 0x003e240000000800 */
[----:B0-----:R-:W-:-:S05]  /*0210*/  IMAD.IADD R5, R4, 0x1, R5 ;  /* 0x0000000104057824 */ /* 0x001fca00078e0205 */
[----:B------:R1:W-:Y:S01]  /*0220*/  STS [R0], R5 ;  /* 0x0000000500007388 */ /* 0x0003e20000000800 */
[----:B------:R-:W-:Y:S05]  /*0230*/  @!P0 BRA `(.L_x_1) ;  /* 0xfffffffc00cc8947 */ /* 0x000fea000383ffff */
.L_x_0:
[----:B------:R-:W-:Y:S01]  /*0240*/  STG.E desc[UR6][R2.64], R5 ;  /* 0x0000000502007986 */ /* 0x000fe2000c101906 */
[----:B------:R-:W-:Y:S05]  /*0250*/  EXIT ;  /* 0x000000000000794d */ /* 0x000fea0003800000 */
.L_x_2:
[----:B------:R-:W-:-:S00]  /*0260*/  BRA `(.L_x_2) ;  /* 0xfffffffc00fc7947 */ /* 0x000fc0000383ffff */
[----:B------:R-:W-:-:S00]  /*0270*/  NOP ;  /* 0x0000000000007918 */ /* 0x000fc00000000000 */
        /* <DEDUP_REMOVED lines=8> */
.L_x_4:


//--------------------- .text._Z8fill_onePim      --------------------------
	.section	.text._Z8fill_onePim,"ax",@progbits
	.align	128
        .global         _Z8fill_onePim
        .type           _Z8fill_onePim,@function
        .size           _Z8fill_onePim,(.L_x_5 - _Z8fill_onePim)
        .other          _Z8fill_onePim,@"STO_CUDA_ENTRY STV_DEFAULT"
_Z8fill_onePim:
.text._Z8fill_onePim:
        /* <DEDUP_REMOVED lines=10> */
[----:B------:R-:W-:Y:S01]  /*00a0*/  IMAD.MOV.U32 R5, RZ, RZ, 0x1 ;  /* 0x00000001ff057424 */ /* 0x000fe200078e00ff */
[----:B------:R-:W1:Y:S01]  /*00b0*/  LDCU.64 UR4, c[0x0][0x358] ;  /* 0x00006b00ff0477ac */ /* 0x000e620008000a00 */
[----:B0-----:R-:W-:-:S04]  /*00c0*/  LEA R2, P0, R0, UR6, 0x2 ;  /* 0x0000000600027c11 */ /* 0x001fc8000f8010ff */
[----:B------:R-:W-:-:S05]  /*00d0*/  LEA.HI.X R3, R0, UR7, RZ, 0x2, P0 ;  /* 0x0000000700037c11 */ /* 0x000fca00080f14ff */
[----:B-1----:R-:W-:Y:S01]  /*00e0*/  STG.E desc[UR4][R2.64], R5 ;  /* 0x0000000502007986 */ /* 0x002fe2000c101904 */
[----:B------:R-:W-:Y:S05]  /*00f0*/  EXIT ;  /* 0x000000000000794d */ /* 0x000fea0003800000 */
.L_x_3:
        /* <DEDUP_REMOVED lines=16> */
.L_x_5:


//--------------------- .nv.shared._Z10perfix_sumPim --------------------------
	.section	.nv.shared._Z10perfix_sumPim,"aw",@nobits
	.sectionflags	@""
	.align	4
.nv.shared._Z10perfix_sumPim:
	.zero		5120


//--------------------- .nv.shared.reserved.0     --------------------------
	.section	.nv.shared.reserved.0,"aw",@nobits
	.weak		__nv_reservedSMEM_offset_0_alias
	.size		__nv_reservedSMEM_offset_0_alias, 0, 64
	.other		__nv_reservedSMEM_offset_0_alias,@"STO_CUDA_RESERVED_SHARED STV_DEFAULT"
__nv_reservedSMEM_offset_0_alias:
	.zero		0
	.zero		64


//--------------------- .nv.constant0._Z10perfix_sumPim --------------------------
	.section	.nv.constant0._Z10perfix_sumPim,"a",@progbits
	.sectionflags	@""
	.align	4
.nv.constant0._Z10perfix_sumPim:
	.zero		912


//--------------------- .nv.constant0._Z8fill_onePim --------------------------
	.section	.nv.constant0._Z8fill_onePim,"a",@progbits
	.sectionflags	@""
	.align	4
.nv.constant0._Z8fill_onePim:
	.zero		912


//--------------------- SYMBOLS --------------------------

	.type		.nv.reservedSmem.offset0,@object
	.size		.nv.reservedSmem.offset0,0x4
	.type		.nv.reservedSmem.cap,@object
	.size		.nv.reservedSmem.cap,0x4
